//
// Generated by NVIDIA NVVM Compiler
//
// Compiler Build ID: CL-36424714
// Cuda compilation tools, release 13.0, V13.0.88
// Based on NVVM 20.0.0
//

.version 9.0
.target sm_100
.address_size 64

	// .globl	_Z35VectorAdditionUsingBlocksAndThreadsPfS_S_i

.visible .entry _Z35VectorAdditionUsingBlocksAndThreadsPfS_S_i(
	.param .u64 .ptr .align 1 _Z35VectorAdditionUsingBlocksAndThreadsPfS_S_i_param_0,
	.param .u64 .ptr .align 1 _Z35VectorAdditionUsingBlocksAndThreadsPfS_S_i_param_1,
	.param .u64 .ptr .align 1 _Z35VectorAdditionUsingBlocksAndThreadsPfS_S_i_param_2,
	.param .u32 _Z35VectorAdditionUsingBlocksAndThreadsPfS_S_i_param_3
)
{
	.reg .pred 	%p<2>;
	.reg .b32 	%r<6>;
	.reg .b32 	%f<4>;
	.reg .b64 	%rd<11>;

	ld.param.u64 	%rd1, [_Z35VectorAdditionUsingBlocksAndThreadsPfS_S_i_param_0];
	ld.param.u64 	%rd2, [_Z35VectorAdditionUsingBlocksAndThreadsPfS_S_i_param_1];
	ld.param.u64 	%rd3, [_Z35VectorAdditionUsingBlocksAndThreadsPfS_S_i_param_2];
	ld.param.u32 	%r2, [_Z35VectorAdditionUsingBlocksAndThreadsPfS_S_i_param_3];
	mov.u32 	%r3, %ntid.x;
	mov.u32 	%r4, %ctaid.x;
	mov.u32 	%r5, %tid.x;
	mad.lo.s32 	%r1, %r3, %r4, %r5;
	setp.ge.s32 	%p1, %r1, %r2;
	@%p1 bra 	$L__BB0_2;
	cvta.to.global.u64 	%rd4, %rd1;
	cvta.to.global.u64 	%rd5, %rd2;
	cvta.to.global.u64 	%rd6, %rd3;
	mul.wide.s32 	%rd7, %r1, 4;
	add.s64 	%rd8, %rd4, %rd7;
	ld.global.f32 	%f1, [%rd8];
	add.s64 	%rd9, %rd5, %rd7;
	ld.global.f32 	%f2, [%rd9];
	add.f32 	%f3, %f1, %f2;
	add.s64 	%rd10, %rd6, %rd7;
	st.global.f32 	[%rd10], %f3;
$L__BB0_2:
	ret;

}


// ===== COMPILED SASS (sm_100) =====

	.target	sm_100

	.elftype	@"ET_EXEC"


//--------------------- .note.nv.tkinfo           --------------------------
	.section	.note.nv.tkinfo,"",@"SHT_NOTE"
	.sectionflags	@"SHF_NOTE_NV_TKINFO"
	.tkinfo
        /*0018*/ 	.word	0x00000002
        /*0030*/ 	.string	""
        /*0030*/ 	.string	"ptxas"
        /*0030*/ 	.string	"Cuda compilation tools, release 13.0, V13.0.88"
        /*0030*/ 	.string	"Build cuda_13.0.r13.0/compiler.36424714_0"
        /*0030*/ 	.string	"-arch sm_100 -m 64 "



//--------------------- .note.nv.cuinfo           --------------------------
	.section	.note.nv.cuinfo,"",@"SHT_NOTE"
	.sectionflags	@"SHF_NOTE_NV_CUINFO"
        /*0018*/ 	.short	0x0002
        /*001a*/ 	.short	0x0064
        /*001c*/ 	.short	0x0082
	.zero		2


//--------------------- .nv.info                  --------------------------
	.section	.nv.info,"",@"SHT_CUDA_INFO"
	.align	4


	//----- nvinfo : EIATTR_REGCOUNT
	.align		4
        /*0000*/ 	.byte	0x04, 0x2f
        /*0002*/ 	.short	(.L_1 - .L_0)
	.align		4
.L_0:
        /*0004*/ 	.word	index@(_Z35VectorAdditionUsingBlocksAndThreadsPfS_S_i)
        /*0008*/ 	.word	0x0000000c


	//----- nvinfo : EIATTR_FRAME_SIZE
	.align		4
.L_1:
        /*000c*/ 	.byte	0x04, 0x11
        /*000e*/ 	.short	(.L_3 - .L_2)
	.align		4
.L_2:
        /*0010*/ 	.word	index@(_Z35VectorAdditionUsingBlocksAndThreadsPfS_S_i)
        /*0014*/ 	.word	0x00000000


	//----- nvinfo : EIATTR_MIN_STACK_SIZE
	.align		4
.L_3:
        /*0018*/ 	.byte	0x04, 0x12
        /*001a*/ 	.short	(.L_5 - .L_4)
	.align		4
.L_4:
        /*001c*/ 	.word	index@(_Z35VectorAdditionUsingBlocksAndThreadsPfS_S_i)
        /*0020*/ 	.word	0x00000000
.L_5:


//--------------------- .nv.compat                --------------------------
	.section	.nv.compat,"",@"SHT_CUDA_COMPAT_INFO"
	.align	4
        /*0000*/ 	.byte	0x02, 0x09, 0x00, 0x00, 0x02, 0x02, 0x01, 0x00, 0x02, 0x05, 0x05, 0x00, 0x03, 0x07, 0x01, 0x01
        /*0010*/ 	.byte	0x02, 0x03, 0x00, 0x00, 0x02, 0x06, 0x01, 0x00, 0x04, 0x0b, 0x08, 0x00, 0x09, 0x00, 0x00, 0x00
        /*0020*/ 	.byte	0x00, 0x00, 0x00, 0x00


//--------------------- .nv.info._Z35VectorAdditionUsingBlocksAndThreadsPfS_S_i --------------------------
	.section	.nv.info._Z35VectorAdditionUsingBlocksAndThreadsPfS_S_i,"",@"SHT_CUDA_INFO"
	.sectionflags	@""
	.align	4


	//----- nvinfo : EIATTR_CUDA_API_VERSION
	.align		4
        /*0000*/ 	.byte	0x04, 0x37
        /*0002*/ 	.short	(.L_7 - .L_6)
.L_6:
        /*0004*/ 	.word	0x00000082


	//----- nvinfo : EIATTR_KPARAM_INFO
	.align		4
.L_7:
        /*0008*/ 	.byte	0x04, 0x17
        /*000a*/ 	.short	(.L_9 - .L_8)
.L_8:
        /*000c*/ 	.word	0x00000000
        /*0010*/ 	.short	0x0003
        /*0012*/ 	.short	0x0018
        /*0014*/ 	.byte	0x00, 0xf0, 0x11, 0x00


	//----- nvinfo : EIATTR_KPARAM_INFO
	.align		4
.L_9:
        /*0018*/ 	.byte	0x04, 0x17
        /*001a*/ 	.short	(.L_11 - .L_10)
.L_10:
        /*001c*/ 	.word	0x00000000
        /*0020*/ 	.short	0x0002
        /*0022*/ 	.short	0x0010
        /*0024*/ 	.byte	0x00, 0xf5, 0x21, 0x00


	//----- nvinfo : EIATTR_KPARAM_INFO
	.align		4
.L_11:
        /*0028*/ 	.byte	0x04, 0x17
        /*002a*/ 	.short	(.L_13 - .L_12)
.L_12:
        /*002c*/ 	.word	0x00000000
        /*0030*/ 	.short	0x0001
        /*0032*/ 	.short	0x0008
        /*0034*/ 	.byte	0x00, 0xf5, 0x21, 0x00


	//----- nvinfo : EIATTR_KPARAM_INFO
	.align		4
.L_13:
        /*0038*/ 	.byte	0x04, 0x17
        /*003a*/ 	.short	(.L_15 - .L_14)
.L_14:
        /*003c*/ 	.word	0x00000000
        /*0040*/ 	.short	0x0000
        /*0042*/ 	.short	0x0000
        /*0044*/ 	.byte	0x00, 0xf5, 0x21, 0x00


	//----- nvinfo : EIATTR_SPARSE_MMA_MASK
	.align		4
.L_15:
        /*0048*/ 	.byte	0x03, 0x50
        /*004a*/ 	.short	0x0000


	//----- nvinfo : EIATTR_MAXREG_COUNT
	.align		4
        /*004c*/ 	.byte	0x03, 0x1b
        /*004e*/ 	.short	0x00ff


	//----- nvinfo : EIATTR_MERCURY_ISA_VERSION
	.align		4
        /*0050*/ 	.byte	0x03, 0x5f
        /*0052*/ 	.short	0x0101


	//----- nvinfo : EIATTR_VRC_CTA_INIT_COUNT
	.align		4
        /*0054*/ 	.byte	0x02, 0x4a
	.zero		1
	.zero		1


	//----- nvinfo : EIATTR_EXIT_INSTR_OFFSETS
	.align		4
        /*0058*/ 	.byte	0x04, 0x1c
        /*005a*/ 	.short	(.L_17 - .L_16)


	//   ....[0]....
.L_16:
        /*005c*/ 	.word	0x00000070


	//   ....[1]....
        /*0060*/ 	.word	0x00000130


	//----- nvinfo : EIATTR_CBANK_PARAM_SIZE
	.align		4
.L_17:
        /*0064*/ 	.byte	0x03, 0x19
        /*0066*/ 	.short	0x001c


	//----- nvinfo : EIATTR_PARAM_CBANK
	.align		4
        /*0068*/ 	.byte	0x04, 0x0a
        /*006a*/ 	.short	(.L_19 - .L_18)
	.align		4
.L_18:
        /*006c*/ 	.word	index@(.nv.constant0._Z35VectorAdditionUsingBlocksAndThreadsPfS_S_i)
        /*0070*/ 	.short	0x0380
        /*0072*/ 	.short	0x001c


	//----- nvinfo : EIATTR_SW_WAR
	.align		4
.L_19:
        /*0074*/ 	.byte	0x04, 0x36
        /*0076*/ 	.short	(.L_21 - .L_20)
.L_20:
        /*0078*/ 	.word	0x00000008
.L_21:


//--------------------- .nv.callgraph             --------------------------
	.section	.nv.callgraph,"",@"SHT_CUDA_CALLGRAPH"
	.align	4
	.sectionentsize	8
	.align		4
        /*0000*/ 	.word	0x00000000
	.align		4
        /*0004*/ 	.word	0xffffffff
	.align		4
        /*0008*/ 	.word	0x00000000
	.align		4
        /*000c*/ 	.word	0xfffffffe
	.align		4
        /*0010*/ 	.word	0x00000000
	.align		4
        /*0014*/ 	.word	0xfffffffd
	.align		4
        /*0018*/ 	.word	0x00000000
	.align		4
        /*001c*/ 	.word	0xfffffffc


//--------------------- .text._Z35VectorAdditionUsingBlocksAndThreadsPfS_S_i --------------------------
	.section	.text._Z35VectorAdditionUsingBlocksAndThreadsPfS_S_i,"ax",@progbits
	.align	128
        .global         _Z35VectorAdditionUsingBlocksAndThreadsPfS_S_i
        .type           _Z35VectorAdditionUsingBlocksAndThreadsPfS_S_i,@function
        .size           _Z35VectorAdditionUsingBlocksAndThreadsPfS_S_i,(.L_x_1 - _Z35VectorAdditionUsingBlocksAndThreadsPfS_S_i)
        .other          _Z35VectorAdditionUsingBlocksAndThreadsPfS_S_i,@"STO_CUDA_ENTRY STV_DEFAULT"
_Z35VectorAdditionUsingBlocksAndThreadsPfS_S_i:
.text._Z35VectorAdditionUsingBlocksAndThreadsPfS_S_i:
[----:B------:R-:W-:Y:S01]  /*0000*/  LDC R1, c[0x0][0x37c] ;  /* 0x0000df00ff017b82 */ /* 0x000fe20000000800 */
[----:B------:R-:W0:Y:S01]  /*0010*/  S2R R9, SR_CTAID.X ;  /* 0x0000000000097919 */ /* 0x000e220000002500 */
[----:B------:R-:W0:Y:S01]  /*0020*/  LDCU UR4, c[0x0][0x360] ;  /* 0x00006c00ff0477ac */ /* 0x000e220008000800 */
[----:B------:R-:W0:Y:S01]  /*0030*/  S2R R0, SR_TID.X ;  /* 0x0000000000007919 */ /* 0x000e220000002100 */
[----:B------:R-:W1:Y:S01]  /*0040*/  LDCU UR5, c[0x0][0x398] ;  /* 0x00007300ff0577ac */ /* 0x000e620008000800 */
[----:B0-----:R-:W-:-:S05]  /*0050*/  IMAD R9, R9, UR4, R0 ;  /* 0x0000000409097c24 */ /* 0x001fca000f8e0200 */
[----:B-1----:R-:W-:-:S13]  /*0060*/  ISETP.GE.AND P0, PT, R9, UR5, PT ;  /* 0x0000000509007c0c */ /* 0x002fda000bf06270 */
[----:B------:R-:W-:Y:S05]  /*0070*/  @P0 EXIT ;  /* 0x000000000000094d */ /* 0x000fea0003800000 */
[----:B------:R-:W0:Y:S01]  /*0080*/  LDC.64 R2, c[0x0][0x380] ;  /* 0x0000e000ff027b82 */ /* 0x000e220000000a00 */
[----:B------:R-:W1:Y:S07]  /*0090*/  LDCU.64 UR4, c[0x0][0x358] ;  /* 0x00006b00ff0477ac */ /* 0x000e6e0008000a00 */
[----:B------:R-:W2:Y:S08]  /*00a0*/  LDC.64 R4, c[0x0][0x388] ;  /* 0x0000e200ff047b82 */ /* 0x000eb00000000a00 */
[----:B------:R-:W3:Y:S01]  /*00b0*/  LDC.64 R6, c[0x0][0x390] ;  /* 0x0000e400ff067b82 */ /* 0x000ee20000000a00 */
[----:B0-----:R-:W-:-:S06]  /*00c0*/  IMAD.WIDE R2, R9, 0x4, R2 ;  /* 0x0000000409027825 */ /* 0x001fcc00078e0202 */
[----:B-1----:R-:W4:Y:S01]  /*00d0*/  LDG.E R2, desc[UR4][R2.64] ;  /* 0x0000000402027981 */ /* 0x002f22000c1e1900 */
[----:B--2---:R-:W-:-:S06]  /*00e0*/  IMAD.WIDE R4, R9, 0x4, R4 ;  /* 0x0000000409047825 */ /* 0x004fcc00078e0204 */
[----:B------:R-:W4:Y:S01]  /*00f0*/  LDG.E R5, desc[UR4][R4.64] ;  /* 0x0000000404057981 */ /* 0x000f22000c1e1900 */
[----:B---3--:R-:W-:-:S04]  /*0100*/  IMAD.WIDE R6, R9, 0x4, R6 ;  /* 0x0000000409067825 */ /* 0x008fc800078e0206 */
[----:B----4-:R-:W-:-:S05]  /*0110*/  FADD R9, R2, R5 ;  /* 0x0000000502097221 */ /* 0x010fca0000000000 */
[----:B------:R-:W-:Y:S01]  /*0120*/  STG.E desc[UR4][R6.64], R9 ;  /* 0x0000000906007986 */ /* 0x000fe2000c101904 */
[----:B------:R-:W-:Y:S05]  /*0130*/  EXIT ;  /* 0x000000000000794d */ /* 0x000fea0003800000 */
.L_x_0:
[----:B------:R-:W-:-:S00]  /*0140*/  BRA `(.L_x_0) ;  /* 0xfffffffc00fc7947 */ /* 0x000fc0000383ffff */
[----:B------:R-:W-:-:S00]  /*0150*/  NOP ;  /* 0x0000000000007918 */ /* 0x000fc00000000000 */
        /* <DEDUP_REMOVED lines=10> */
.L_x_1:


//--------------------- .nv.shared.reserved.0     --------------------------
	.section	.nv.shared.reserved.0,"aw",@nobits
	.weak		__nv_reservedSMEM_offset_0_alias
	.size		__nv_reservedSMEM_offset_0_alias, 0, 64
	.other		__nv_reservedSMEM_offset_0_alias,@"STO_CUDA_RESERVED_SHARED STV_DEFAULT"
__nv_reservedSMEM_offset_0_alias:
	.zero		0
	.zero		64


//--------------------- .nv.constant0._Z35VectorAdditionUsingBlocksAndThreadsPfS_S_i --------------------------
	.section	.nv.constant0._Z35VectorAdditionUsingBlocksAndThreadsPfS_S_i,"a",@progbits
	.sectionflags	@""
	.align	4
.nv.constant0._Z35VectorAdditionUsingBlocksAndThreadsPfS_S_i:
	.zero		924


//--------------------- SYMBOLS --------------------------

	.type		.nv.reservedSmem.offset0,@object
	.size		.nv.reservedSmem.offset0,0x4
